	.headerflags	@"EF_CUDA_TEXMODE_UNIFIED EF_CUDA_64BIT_ADDRESS EF_CUDA_ACCELERATORS EF_CUDA_SM90 EF_CUDA_VIRTUAL_SM(EF_CUDA_SM90)"
	.elftype	@"ET_EXEC"


//--------------------- .nv.info                  --------------------------
	.section	.nv.info,"",@"SHT_CUDA_INFO"
	.align	4


	//----- nvinfo : EIATTR_REGCOUNT
	.align		4
        /*0000*/ 	.byte	0x04, 0x2f
        /*0002*/ 	.short	(.L_3 - .L_2)
	.align		4
.L_2:
        /*0004*/ 	.word	index@(triton_poi_fused__native_batch_norm_legit_no_training_relu_6)
        /*0008*/ 	.word	0x00000010


	//----- nvinfo : EIATTR_MIN_STACK_SIZE
	.align		4
.L_3:
        /*000c*/ 	.byte	0x04, 0x12
        /*000e*/ 	.short	(.L_5 - .L_4)
	.align		4
.L_4:
        /*0010*/ 	.word	index@(triton_poi_fused__native_batch_norm_legit_no_training_relu_6)
        /*0014*/ 	.word	0x00000000


	//----- nvinfo : EIATTR_FRAME_SIZE
	.align		4
.L_5:
        /*0018*/ 	.byte	0x04, 0x11
        /*001a*/ 	.short	(.L_7 - .L_6)
	.align		4
.L_6:
        /*001c*/ 	.word	index@(triton_poi_fused__native_batch_norm_legit_no_training_relu_6)
        /*0020*/ 	.word	0x00000000


	//----- nvinfo : EIATTR_MIN_STACK_SIZE
	.align		4
.L_7:
        /*0024*/ 	.byte	0x04, 0x12
        /*0026*/ 	.short	(.L_9 - .L_8)
	.align		4
.L_8:
        /*0028*/ 	.word	index@(triton_poi_fused__native_batch_norm_legit_no_training_relu_6)
        /*002c*/ 	.word	0x00000000
.L_9:


//--------------------- .nv.info.triton_poi_fused__native_batch_norm_legit_no_training_relu_6 --------------------------
	.section	.nv.info.triton_poi_fused__native_batch_norm_legit_no_training_relu_6,"",@"SHT_CUDA_INFO"
	.sectionflags	@""
	.align	4


	//----- nvinfo : EIATTR_CUDA_API_VERSION
	.align		4
        /*0000*/ 	.byte	0x04, 0x37
        /*0002*/ 	.short	(.L_11 - .L_10)
.L_10:
        /*0004*/ 	.word	0x0000007c


	//----- nvinfo : EIATTR_KPARAM_INFO
	.align		4
.L_11:
        /*0008*/ 	.byte	0x04, 0x17
        /*000a*/ 	.short	(.L_13 - .L_12)
.L_12:
        /*000c*/ 	.word	0x00000000
        /*0010*/ 	.short	0x0006
        /*0012*/ 	.short	0x0030
        /*0014*/ 	.byte	0x00, 0xf0, 0x11, 0x00


	//----- nvinfo : EIATTR_KPARAM_INFO
	.align		4
.L_13:
        /*0018*/ 	.byte	0x04, 0x17
        /*001a*/ 	.short	(.L_15 - .L_14)
.L_14:
        /*001c*/ 	.word	0x00000000
        /*0020*/ 	.short	0x0005
        /*0022*/ 	.short	0x0028
        /*0024*/ 	.byte	0x00, 0xf4, 0x21, 0x00


	//----- nvinfo : EIATTR_KPARAM_INFO
	.align		4
.L_15:
        /*0028*/ 	.byte	0x04, 0x17
        /*002a*/ 	.short	(.L_17 - .L_16)
.L_16:
        /*002c*/ 	.word	0x00000000
        /*0030*/ 	.short	0x0004
        /*0032*/ 	.short	0x0020
        /*0034*/ 	.byte	0x00, 0xf4, 0x21, 0x00


	//----- nvinfo : EIATTR_KPARAM_INFO
	.align		4
.L_17:
        /*0038*/ 	.byte	0x04, 0x17
        /*003a*/ 	.short	(.L_19 - .L_18)
.L_18:
        /*003c*/ 	.word	0x00000000
        /*0040*/ 	.short	0x0003
        /*0042*/ 	.short	0x0018
        /*0044*/ 	.byte	0x00, 0xf4, 0x21, 0x00


	//----- nvinfo : EIATTR_KPARAM_INFO
	.align		4
.L_19:
        /*0048*/ 	.byte	0x04, 0x17
        /*004a*/ 	.short	(.L_21 - .L_20)
.L_20:
        /*004c*/ 	.word	0x00000000
        /*0050*/ 	.short	0x0002
        /*0052*/ 	.short	0x0010
        /*0054*/ 	.byte	0x00, 0xf4, 0x21, 0x00


	//----- nvinfo : EIATTR_KPARAM_INFO
	.align		4
.L_21:
        /*0058*/ 	.byte	0x04, 0x17
        /*005a*/ 	.short	(.L_23 - .L_22)
.L_22:
        /*005c*/ 	.word	0x00000000
        /*0060*/ 	.short	0x0001
        /*0062*/ 	.short	0x0008
        /*0064*/ 	.byte	0x00, 0xf4, 0x21, 0x00


	//----- nvinfo : EIATTR_KPARAM_INFO
	.align		4
.L_23:
        /*0068*/ 	.byte	0x04, 0x17
        /*006a*/ 	.short	(.L_25 - .L_24)
.L_24:
        /*006c*/ 	.word	0x00000000
        /*0070*/ 	.short	0x0000
        /*0072*/ 	.short	0x0000
        /*0074*/ 	.byte	0x00, 0xf4, 0x21, 0x00


	//----- nvinfo : EIATTR_SPARSE_MMA_MASK
	.align		4
.L_25:
        /*0078*/ 	.byte	0x03, 0x50
        /*007a*/ 	.short	0x0000


	//----- nvinfo : EIATTR_MAXREG_COUNT
	.align		4
        /*007c*/ 	.byte	0x03, 0x1b
        /*007e*/ 	.short	0x00ff


	//----- nvinfo : EIATTR_EXIT_INSTR_OFFSETS
	.align		4
        /*0080*/ 	.byte	0x04, 0x1c
        /*0082*/ 	.short	(.L_27 - .L_26)


	//   ....[0]....
.L_26:
        /*0084*/ 	.word	0x000002d0


	//----- nvinfo : EIATTR_REQNTID
	.align		4
.L_27:
        /*0088*/ 	.byte	0x04, 0x10
        /*008a*/ 	.short	(.L_29 - .L_28)
.L_28:
        /*008c*/ 	.word	0x00000080
        /*0090*/ 	.word	0x00000001
        /*0094*/ 	.word	0x00000001


	//----- nvinfo : EIATTR_CBANK_PARAM_SIZE
	.align		4
.L_29:
        /*0098*/ 	.byte	0x03, 0x19
        /*009a*/ 	.short	0x0034


	//----- nvinfo : EIATTR_PARAM_CBANK
	.align		4
        /*009c*/ 	.byte	0x04, 0x0a
        /*009e*/ 	.short	(.L_31 - .L_30)
	.align		4
.L_30:
        /*00a0*/ 	.word	index@(.nv.constant0.triton_poi_fused__native_batch_norm_legit_no_training_relu_6)
        /*00a4*/ 	.short	0x0210
        /*00a6*/ 	.short	0x0034


	//----- nvinfo : EIATTR_SW_WAR
	.align		4
.L_31:
        /*00a8*/ 	.byte	0x04, 0x36
        /*00aa*/ 	.short	(.L_33 - .L_32)
.L_32:
        /*00ac*/ 	.word	0x00000008
.L_33:


//--------------------- .nv.callgraph             --------------------------
	.section	.nv.callgraph,"",@"SHT_CUDA_CALLGRAPH"
	.align	4
	.sectionentsize	8
	.align		4
        /*0000*/ 	.word	0x00000000
	.align		4
        /*0004*/ 	.word	0xffffffff
	.align		4
        /*0008*/ 	.word	0x00000000
	.align		4
        /*000c*/ 	.word	0xfffffffe
	.align		4
        /*0010*/ 	.word	0x00000000
	.align		4
        /*0014*/ 	.word	0xfffffffd
	.align		4
        /*0018*/ 	.word	0x00000000
	.align		4
        /*001c*/ 	.word	0xfffffffc


//--------------------- .nv.constant4             --------------------------
	.section	.nv.constant4,"a",@progbits
	.align	8
	.align		8
.nv.constant4:
        /*0000*/ 	.dword	_$_str
	.align		8
        /*0008*/ 	.dword	_$_str_$_2


//--------------------- .text.triton_poi_fused__native_batch_norm_legit_no_training_relu_6 --------------------------
	.section	.text.triton_poi_fused__native_batch_norm_legit_no_training_relu_6,"ax",@progbits
	.align	128
        .global         triton_poi_fused__native_batch_norm_legit_no_training_relu_6
        .type           triton_poi_fused__native_batch_norm_legit_no_training_relu_6,@function
        .size           triton_poi_fused__native_batch_norm_legit_no_training_relu_6,(.L_x_1 - triton_poi_fused__native_batch_norm_legit_no_training_relu_6)
        .other          triton_poi_fused__native_batch_norm_legit_no_training_relu_6,@"STO_CUDA_ENTRY STV_DEFAULT"
triton_poi_fused__native_batch_norm_legit_no_training_relu_6:
.text.triton_poi_fused__native_batch_norm_legit_no_training_relu_6:
[----:B------:R-:W-:Y:S01]  /*0000*/  LDC R1, c[0x0][0x28] ;  /* 0x00000a00ff017b82 */ /* 0x000fe20000000800 */
[----:B------:R-:W1:Y:S07]  /*0010*/  S2R R0, SR_TID.X ;  /* 0x0000000000007919 */ /* 0x000e6e0000002100 */
[----:B------:R-:W2:Y:S01]  /*0020*/  LDC.64 R6, c[0x0][0x220] ;  /* 0x00008800ff067b82 */ /* 0x000ea20000000a00 */
[----:B------:R-:W-:Y:S01]  /*0030*/  ULDC.64 UR4, c[0x0][0x208] ;  /* 0x0000820000047ab9 */ /* 0x000fe20000000a00 */
[----:B------:R-:W3:Y:S06]  /*0040*/  S2R R3, SR_CTAID.X ;  /* 0x0000000000037919 */ /* 0x000eec0000002500 */
[----:B------:R-:W4:Y:S08]  /*0050*/  LDC.64 R4, c[0x0][0x218] ;  /* 0x00008600ff047b82 */ /* 0x000f300000000a00 */
[----:B------:R-:W5:Y:S08]  /*0060*/  LDC.64 R8, c[0x0][0x228] ;  /* 0x00008a00ff087b82 */ /* 0x000f700000000a00 */
[----:B------:R-:W5:Y:S01]  /*0070*/  LDC.64 R10, c[0x0][0x230] ;  /* 0x00008c00ff0a7b82 */ /* 0x000f620000000a00 */
[----:B-1----:R-:W-:-:S02]  /*0080*/  LOP3.LUT R0, R0, 0x7f, RZ, 0xc0, !PT ;  /* 0x0000007f00007812 */ /* 0x002fc400078ec0ff */
[----:B---3--:R-:W-:Y:S02]  /*0090*/  SHF.R.S32.HI R2, RZ, 0x18, R3 ;  /* 0x00000018ff027819 */ /* 0x008fe40000011403 */
[----:B------:R-:W-:Y:S02]  /*00a0*/  LEA R0, R3, R0, 0x7 ;  /* 0x0000000003007211 */ /* 0x000fe400078e38ff */
[----:B------:R-:W-:-:S04]  /*00b0*/  SGXT R3, R2, 0x1 ;  /* 0x000000010203781a */ /* 0x000fc80000000200 */
[----:B------:R-:W-:-:S04]  /*00c0*/  LEA.HI R3, R3, R0, RZ, 0x8 ;  /* 0x0000000003037211 */ /* 0x000fc800078f40ff */
[----:B------:R-:W-:-:S04]  /*00d0*/  LOP3.LUT R3, R3, 0xffffff00, RZ, 0xc0, !PT ;  /* 0xffffff0003037812 */ /* 0x000fc800078ec0ff */
[----:B------:R-:W-:Y:S02]  /*00e0*/  IADD3 R13, R0, -R3, RZ ;  /* 0x80000003000d7210 */ /* 0x000fe40007ffe0ff */
[----:B------:R-:W1:Y:S03]  /*00f0*/  LDC.64 R2, c[0x0][0x210] ;  /* 0x00008400ff027b82 */ /* 0x000e660000000a00 */
[----:B--2---:R-:W-:-:S06]  /*0100*/  IMAD.WIDE R6, R13, 0x4, R6 ;  /* 0x000000040d067825 */ /* 0x004fcc00078e0206 */
[----:B------:R-:W2:Y:S01]  /*0110*/  LDG.E.EL R6, desc[UR4][R6.64] ;  /* 0x0000000406067981 */ /* 0x000ea2000c2e1900 */
[----:B----4-:R-:W-:-:S04]  /*0120*/  IMAD.WIDE R4, R13, 0x4, R4 ;  /* 0x000000040d047825 */ /* 0x010fc800078e0204 */
[C---:B-----5:R-:W-:Y:S02]  /*0130*/  IMAD.WIDE R8, R13.reuse, 0x4, R8 ;  /* 0x000000040d087825 */ /* 0x060fe400078e0208 */
[----:B------:R3:W4:Y:S02]  /*0140*/  LDG.E.EL R5, desc[UR4][R4.64] ;  /* 0x0000000404057981 */ /* 0x000724000c2e1900 */
[----:B0-----:R-:W-:Y:S02]  /*0150*/  IMAD.WIDE R10, R13, 0x4, R10 ;  /* 0x000000040d0a7825 */ /* 0x001fe400078e020a */
[----:B------:R-:W5:Y:S02]  /*0160*/  LDG.E.EL R8, desc[UR4][R8.64] ;  /* 0x0000000408087981 */ /* 0x000f64000c2e1900 */
[C---:B-1----:R-:W-:Y:S02]  /*0170*/  IMAD.WIDE R2, R0.reuse, 0x4, R2 ;  /* 0x0000000400027825 */ /* 0x042fe400078e0202 */
[----:B------:R-:W5:Y:S04]  /*0180*/  LDG.E.EL R11, desc[UR4][R10.64] ;  /* 0x000000040a0b7981 */ /* 0x000f68000c2e1900 */
[----:B------:R0:W4:Y:S01]  /*0190*/  LDG.E R12, desc[UR4][R2.64] ;  /* 0x00000004020c7981 */ /* 0x000122000c1e1900 */
[----:B---3--:R-:W-:Y:S01]  /*01a0*/  HFMA2.MMA R4, -RZ, RZ, 1.625, 0 ;  /* 0x3e800000ff047435 */ /* 0x008fe200000001ff */
[----:B0-----:R-:W0:Y:S02]  /*01b0*/  LDC.64 R2, c[0x0][0x238] ;  /* 0x00008e00ff027b82 */ /* 0x001e240000000a00 */
[----:B0-----:R-:W-:-:S04]  /*01c0*/  IMAD.WIDE R2, R0, 0x4, R2 ;  /* 0x0000000400027825 */ /* 0x001fc800078e0202 */
[----:B--2---:R-:W-:-:S04]  /*01d0*/  FADD R6, R6, 9.9999997473787516356e-06 ;  /* 0x3727c5ac06067421 */ /* 0x004fc80000000000 */
[----:B------:R-:W0:Y:S02]  /*01e0*/  MUFU.SQRT R7, R6 ;  /* 0x0000000600077308 */ /* 0x000e240000002000 */
[C---:B0-----:R-:W-:Y:S02]  /*01f0*/  FSETP.GT.AND P0, PT, R7.reuse, 8.50705917302346158658e+37, PT ;  /* 0x7e8000000700780b */ /* 0x041fe40003f04000 */
[----:B------:R-:W-:-:S11]  /*0200*/  FSETP.GEU.AND P1, PT, R7, 1.175494350822287508e-38, PT ;  /* 0x008000000700780b */ /* 0x000fd60003f2e000 */
[----:B------:R-:W-:-:S04]  /*0210*/  @P0 FMUL R7, R7, 0.25 ;  /* 0x3e80000007070820 */ /* 0x000fc80000400000 */
[----:B------:R-:W-:-:S06]  /*0220*/  @!P1 FMUL R7, R7, 16777216 ;  /* 0x4b80000007079820 */ /* 0x000fcc0000400000 */
[----:B------:R-:W0:Y:S01]  /*0230*/  MUFU.RCP R7, R7 ;  /* 0x0000000700077308 */ /* 0x000e220000001000 */
[----:B------:R-:W-:Y:S01]  /*0240*/  FSEL R4, R4, 1, P0 ;  /* 0x3f80000004047808 */ /* 0x000fe20000000000 */
[----:B----4-:R-:W-:-:S04]  /*0250*/  FADD R5, R12, -R5 ;  /* 0x800000050c057221 */ /* 0x010fc80000000000 */
[----:B------:R-:W-:-:S04]  /*0260*/  @!P1 FMUL R4, R4, 16777216 ;  /* 0x4b80000004049820 */ /* 0x000fc80000400000 */
[----:B0-----:R-:W-:-:S04]  /*0270*/  FMUL R4, R7, R4 ;  /* 0x0000000407047220 */ /* 0x001fc80000400000 */
[----:B------:R-:W-:-:S04]  /*0280*/  FMUL R4, R5, R4 ;  /* 0x0000000405047220 */ /* 0x000fc80000400000 */
[----:B-----5:R-:W-:-:S05]  /*0290*/  FFMA R4, R8, R4, R11 ;  /* 0x0000000408047223 */ /* 0x020fca000000000b */
[----:B------:R-:W-:-:S04]  /*02a0*/  FSETP.GEU.AND P0, PT, R4, RZ, PT ;  /* 0x000000ff0400720b */ /* 0x000fc80003f0e000 */
[----:B------:R-:W-:-:S05]  /*02b0*/  FSEL R5, R4, RZ, P0 ;  /* 0x000000ff04057208 */ /* 0x000fca0000000000 */
[----:B------:R-:W-:Y:S01]  /*02c0*/  STG.E desc[UR4][R2.64], R5 ;  /* 0x0000000502007986 */ /* 0x000fe2000c101904 */
[----:B------:R-:W-:Y:S05]  /*02d0*/  EXIT ;  /* 0x000000000000794d */ /* 0x000fea0003800000 */
.L_x_0:
[----:B------:R-:W-:-:S00]  /*02e0*/  BRA `(.L_x_0) ;  /* 0xfffffffc00fc7947 */ /* 0x000fc0000383ffff */
[----:B------:R-:W-:-:S00]  /*02f0*/  NOP ;  /* 0x0000000000007918 */ /* 0x000fc00000000000 */
        /* <DEDUP_REMOVED lines=8> */
.L_x_1:


//--------------------- .nv.global.init           --------------------------
	.section	.nv.global.init,"aw",@progbits
.nv.global.init:
	.type		_$_str,@object
	.size		_$_str,(_$_str_$_2 - _$_str)
_$_str:
        /*0000*/ 	.byte	0x5f, 0x5f, 0x43, 0x55, 0x44, 0x41, 0x5f, 0x46, 0x54, 0x5a, 0x00
	.type		_$_str_$_2,@object
	.size		_$_str_$_2,(.L_1 - _$_str_$_2)
_$_str_$_2:
        /*000b*/ 	.byte	0x5f, 0x5f, 0x43, 0x55, 0x44, 0x41, 0x5f, 0x50, 0x52, 0x45, 0x43, 0x5f, 0x53, 0x51, 0x52, 0x54
        /*001b*/ 	.byte	0x00
.L_1:


//--------------------- .nv.constant0.triton_poi_fused__native_batch_norm_legit_no_training_relu_6 --------------------------
	.section	.nv.constant0.triton_poi_fused__native_batch_norm_legit_no_training_relu_6,"a",@progbits
	.sectionflags	@""
	.align	4
.nv.constant0.triton_poi_fused__native_batch_norm_legit_no_training_relu_6:
	.zero		580
